//
// Generated by NVIDIA NVVM Compiler
//
// Compiler Build ID: CL-36424714
// Cuda compilation tools, release 13.0, V13.0.88
// Based on NVVM 20.0.0
//

.version 9.0
.target sm_100
.address_size 64

	// .globl	_Z6matmulPdS_S_i
// _ZZ6matmulPdS_S_iE4ds_a has been demoted
// _ZZ6matmulPdS_S_iE4ds_b has been demoted

.visible .entry _Z6matmulPdS_S_i(
	.param .u64 .ptr .align 1 _Z6matmulPdS_S_i_param_0,
	.param .u64 .ptr .align 1 _Z6matmulPdS_S_i_param_1,
	.param .u64 .ptr .align 1 _Z6matmulPdS_S_i_param_2,
	.param .u32 _Z6matmulPdS_S_i_param_3
)
{
	.reg .pred 	%p<8>;
	.reg .b32 	%r<116>;
	.reg .b64 	%rd<40>;
	.reg .b64 	%fd<368>;
	// demoted variable
	.shared .align 8 .b8 _ZZ6matmulPdS_S_iE4ds_a[2048];
	// demoted variable
	.shared .align 8 .b8 _ZZ6matmulPdS_S_iE4ds_b[2048];
	ld.param.u32 	%r29, [_Z6matmulPdS_S_i_param_3];
	mov.u32 	%r30, %ctaid.x;
	mov.u32 	%r31, %ctaid.y;
	mov.u32 	%r1, %tid.x;
	mov.u32 	%r2, %tid.y;
	mov.u32 	%r32, %ntid.y;
	mad.lo.s32 	%r3, %r31, %r32, %r2;
	mov.u32 	%r33, %ntid.x;
	mad.lo.s32 	%r4, %r30, %r33, %r1;
	shr.s32 	%r34, %r29, 31;
	shr.u32 	%r35, %r34, 28;
	add.s32 	%r36, %r29, %r35;
	shr.s32 	%r5, %r36, 4;
	setp.lt.s32 	%p1, %r29, 16;
	mov.f64 	%fd367, 0d0000000000000000;
	@%p1 bra 	$L__BB0_9;
	mad.lo.s32 	%r112, %r29, %r3, %r1;
	add.s32 	%r38, %r5, -1;
	setp.lt.u32 	%p2, %r38, 3;
	mov.f64 	%fd367, 0d0000000000000000;
	mov.b32 	%r115, 0;
	@%p2 bra 	$L__BB0_4;
	and.b32  	%r115, %r5, 134217724;
	neg.s32 	%r113, %r115;
	add.s32 	%r40, %r2, 48;
	mad.lo.s32 	%r111, %r29, %r40, %r4;
	add.s32 	%r41, %r2, 32;
	mad.lo.s32 	%r110, %r29, %r41, %r4;
	add.s32 	%r42, %r2, 16;
	mad.lo.s32 	%r109, %r29, %r42, %r4;
	mad.lo.s32 	%r108, %r2, %r29, %r4;
	mov.f64 	%fd367, 0d0000000000000000;
$L__BB0_3:
	.pragma "nounroll";
	ld.param.u64 	%rd36, [_Z6matmulPdS_S_i_param_1];
	ld.param.u64 	%rd33, [_Z6matmulPdS_S_i_param_0];
	cvta.to.global.u64 	%rd4, %rd33;
	mul.wide.s32 	%rd5, %r112, 8;
	add.s64 	%rd6, %rd4, %rd5;
	ld.global.f64 	%fd14, [%rd6];
	shl.b32 	%r45, %r2, 7;
	mov.u32 	%r46, _ZZ6matmulPdS_S_iE4ds_a;
	add.s32 	%r47, %r46, %r45;
	shl.b32 	%r48, %r1, 3;
	add.s32 	%r49, %r47, %r48;
	st.shared.f64 	[%r49], %fd14;
	cvta.to.global.u64 	%rd7, %rd36;
	mul.wide.s32 	%rd8, %r108, 8;
	add.s64 	%rd9, %rd7, %rd8;
	ld.global.f64 	%fd15, [%rd9];
	mov.u32 	%r50, _ZZ6matmulPdS_S_iE4ds_b;
	add.s32 	%r51, %r50, %r48;
	add.s32 	%r52, %r51, %r45;
	st.shared.f64 	[%r52], %fd15;
	bar.sync 	0;
	ld.shared.f64 	%fd16, [%r47];
	ld.shared.f64 	%fd17, [%r51];
	fma.rn.f64 	%fd18, %fd16, %fd17, %fd367;
	ld.shared.f64 	%fd19, [%r47+8];
	ld.shared.f64 	%fd20, [%r51+128];
	fma.rn.f64 	%fd21, %fd19, %fd20, %fd18;
	ld.shared.f64 	%fd22, [%r47+16];
	ld.shared.f64 	%fd23, [%r51+256];
	fma.rn.f64 	%fd24, %fd22, %fd23, %fd21;
	ld.shared.f64 	%fd25, [%r47+24];
	ld.shared.f64 	%fd26, [%r51+384];
	fma.rn.f64 	%fd27, %fd25, %fd26, %fd24;
	ld.shared.f64 	%fd28, [%r47+32];
	ld.shared.f64 	%fd29, [%r51+512];
	fma.rn.f64 	%fd30, %fd28, %fd29, %fd27;
	ld.shared.f64 	%fd31, [%r47+40];
	ld.shared.f64 	%fd32, [%r51+640];
	fma.rn.f64 	%fd33, %fd31, %fd32, %fd30;
	ld.shared.f64 	%fd34, [%r47+48];
	ld.shared.f64 	%fd35, [%r51+768];
	fma.rn.f64 	%fd36, %fd34, %fd35, %fd33;
	ld.shared.f64 	%fd37, [%r47+56];
	ld.shared.f64 	%fd38, [%r51+896];
	fma.rn.f64 	%fd39, %fd37, %fd38, %fd36;
	ld.shared.f64 	%fd40, [%r47+64];
	ld.shared.f64 	%fd41, [%r51+1024];
	fma.rn.f64 	%fd42, %fd40, %fd41, %fd39;
	ld.shared.f64 	%fd43, [%r47+72];
	ld.shared.f64 	%fd44, [%r51+1152];
	fma.rn.f64 	%fd45, %fd43, %fd44, %fd42;
	ld.shared.f64 	%fd46, [%r47+80];
	ld.shared.f64 	%fd47, [%r51+1280];
	fma.rn.f64 	%fd48, %fd46, %fd47, %fd45;
	ld.shared.f64 	%fd49, [%r47+88];
	ld.shared.f64 	%fd50, [%r51+1408];
	fma.rn.f64 	%fd51, %fd49, %fd50, %fd48;
	ld.shared.f64 	%fd52, [%r47+96];
	ld.shared.f64 	%fd53, [%r51+1536];
	fma.rn.f64 	%fd54, %fd52, %fd53, %fd51;
	ld.shared.f64 	%fd55, [%r47+104];
	ld.shared.f64 	%fd56, [%r51+1664];
	fma.rn.f64 	%fd57, %fd55, %fd56, %fd54;
	ld.shared.f64 	%fd58, [%r47+112];
	ld.shared.f64 	%fd59, [%r51+1792];
	fma.rn.f64 	%fd60, %fd58, %fd59, %fd57;
	ld.shared.f64 	%fd61, [%r47+120];
	ld.shared.f64 	%fd62, [%r51+1920];
	fma.rn.f64 	%fd63, %fd61, %fd62, %fd60;
	bar.sync 	0;
	ld.global.f64 	%fd64, [%rd6+128];
	st.shared.f64 	[%r49], %fd64;
	mul.wide.s32 	%rd10, %r109, 8;
	add.s64 	%rd11, %rd7, %rd10;
	ld.global.f64 	%fd65, [%rd11];
	st.shared.f64 	[%r52], %fd65;
	bar.sync 	0;
	ld.shared.f64 	%fd66, [%r47];
	ld.shared.f64 	%fd67, [%r51];
	fma.rn.f64 	%fd68, %fd66, %fd67, %fd63;
	ld.shared.f64 	%fd69, [%r47+8];
	ld.shared.f64 	%fd70, [%r51+128];
	fma.rn.f64 	%fd71, %fd69, %fd70, %fd68;
	ld.shared.f64 	%fd72, [%r47+16];
	ld.shared.f64 	%fd73, [%r51+256];
	fma.rn.f64 	%fd74, %fd72, %fd73, %fd71;
	ld.shared.f64 	%fd75, [%r47+24];
	ld.shared.f64 	%fd76, [%r51+384];
	fma.rn.f64 	%fd77, %fd75, %fd76, %fd74;
	ld.shared.f64 	%fd78, [%r47+32];
	ld.shared.f64 	%fd79, [%r51+512];
	fma.rn.f64 	%fd80, %fd78, %fd79, %fd77;
	ld.shared.f64 	%fd81, [%r47+40];
	ld.shared.f64 	%fd82, [%r51+640];
	fma.rn.f64 	%fd83, %fd81, %fd82, %fd80;
	ld.shared.f64 	%fd84, [%r47+48];
	ld.shared.f64 	%fd85, [%r51+768];
	fma.rn.f64 	%fd86, %fd84, %fd85, %fd83;
	ld.shared.f64 	%fd87, [%r47+56];
	ld.shared.f64 	%fd88, [%r51+896];
	fma.rn.f64 	%fd89, %fd87, %fd88, %fd86;
	ld.shared.f64 	%fd90, [%r47+64];
	ld.shared.f64 	%fd91, [%r51+1024];
	fma.rn.f64 	%fd92, %fd90, %fd91, %fd89;
	ld.shared.f64 	%fd93, [%r47+72];
	ld.shared.f64 	%fd94, [%r51+1152];
	fma.rn.f64 	%fd95, %fd93, %fd94, %fd92;
	ld.shared.f64 	%fd96, [%r47+80];
	ld.shared.f64 	%fd97, [%r51+1280];
	fma.rn.f64 	%fd98, %fd96, %fd97, %fd95;
	ld.shared.f64 	%fd99, [%r47+88];
	ld.shared.f64 	%fd100, [%r51+1408];
	fma.rn.f64 	%fd101, %fd99, %fd100, %fd98;
	ld.shared.f64 	%fd102, [%r47+96];
	ld.shared.f64 	%fd103, [%r51+1536];
	fma.rn.f64 	%fd104, %fd102, %fd103, %fd101;
	ld.shared.f64 	%fd105, [%r47+104];
	ld.shared.f64 	%fd106, [%r51+1664];
	fma.rn.f64 	%fd107, %fd105, %fd106, %fd104;
	ld.shared.f64 	%fd108, [%r47+112];
	ld.shared.f64 	%fd109, [%r51+1792];
	fma.rn.f64 	%fd110, %fd108, %fd109, %fd107;
	ld.shared.f64 	%fd111, [%r47+120];
	ld.shared.f64 	%fd112, [%r51+1920];
	fma.rn.f64 	%fd113, %fd111, %fd112, %fd110;
	bar.sync 	0;
	ld.global.f64 	%fd114, [%rd6+256];
	st.shared.f64 	[%r49], %fd114;
	mul.wide.s32 	%rd12, %r110, 8;
	add.s64 	%rd13, %rd7, %rd12;
	ld.global.f64 	%fd115, [%rd13];
	st.shared.f64 	[%r52], %fd115;
	bar.sync 	0;
	ld.shared.f64 	%fd116, [%r47];
	ld.shared.f64 	%fd117, [%r51];
	fma.rn.f64 	%fd118, %fd116, %fd117, %fd113;
	ld.shared.f64 	%fd119, [%r47+8];
	ld.shared.f64 	%fd120, [%r51+128];
	fma.rn.f64 	%fd121, %fd119, %fd120, %fd118;
	ld.shared.f64 	%fd122, [%r47+16];
	ld.shared.f64 	%fd123, [%r51+256];
	fma.rn.f64 	%fd124, %fd122, %fd123, %fd121;
	ld.shared.f64 	%fd125, [%r47+24];
	ld.shared.f64 	%fd126, [%r51+384];
	fma.rn.f64 	%fd127, %fd125, %fd126, %fd124;
	ld.shared.f64 	%fd128, [%r47+32];
	ld.shared.f64 	%fd129, [%r51+512];
	fma.rn.f64 	%fd130, %fd128, %fd129, %fd127;
	ld.shared.f64 	%fd131, [%r47+40];
	ld.shared.f64 	%fd132, [%r51+640];
	fma.rn.f64 	%fd133, %fd131, %fd132, %fd130;
	ld.shared.f64 	%fd134, [%r47+48];
	ld.shared.f64 	%fd135, [%r51+768];
	fma.rn.f64 	%fd136, %fd134, %fd135, %fd133;
	ld.shared.f64 	%fd137, [%r47+56];
	ld.shared.f64 	%fd138, [%r51+896];
	fma.rn.f64 	%fd139, %fd137, %fd138, %fd136;
	ld.shared.f64 	%fd140, [%r47+64];
	ld.shared.f64 	%fd141, [%r51+1024];
	fma.rn.f64 	%fd142, %fd140, %fd141, %fd139;
	ld.shared.f64 	%fd143, [%r47+72];
	ld.shared.f64 	%fd144, [%r51+1152];
	fma.rn.f64 	%fd145, %fd143, %fd144, %fd142;
	ld.shared.f64 	%fd146, [%r47+80];
	ld.shared.f64 	%fd147, [%r51+1280];
	fma.rn.f64 	%fd148, %fd146, %fd147, %fd145;
	ld.shared.f64 	%fd149, [%r47+88];
	ld.shared.f64 	%fd150, [%r51+1408];
	fma.rn.f64 	%fd151, %fd149, %fd150, %fd148;
	ld.shared.f64 	%fd152, [%r47+96];
	ld.shared.f64 	%fd153, [%r51+1536];
	fma.rn.f64 	%fd154, %fd152, %fd153, %fd151;
	ld.shared.f64 	%fd155, [%r47+104];
	ld.shared.f64 	%fd156, [%r51+1664];
	fma.rn.f64 	%fd157, %fd155, %fd156, %fd154;
	ld.shared.f64 	%fd158, [%r47+112];
	ld.shared.f64 	%fd159, [%r51+1792];
	fma.rn.f64 	%fd160, %fd158, %fd159, %fd157;
	ld.shared.f64 	%fd161, [%r47+120];
	ld.shared.f64 	%fd162, [%r51+1920];
	fma.rn.f64 	%fd163, %fd161, %fd162, %fd160;
	bar.sync 	0;
	ld.global.f64 	%fd164, [%rd6+384];
	st.shared.f64 	[%r49], %fd164;
	mul.wide.s32 	%rd14, %r111, 8;
	add.s64 	%rd15, %rd7, %rd14;
	ld.global.f64 	%fd165, [%rd15];
	st.shared.f64 	[%r52], %fd165;
	bar.sync 	0;
	ld.shared.f64 	%fd166, [%r47];
	ld.shared.f64 	%fd167, [%r51];
	fma.rn.f64 	%fd168, %fd166, %fd167, %fd163;
	ld.shared.f64 	%fd169, [%r47+8];
	ld.shared.f64 	%fd170, [%r51+128];
	fma.rn.f64 	%fd171, %fd169, %fd170, %fd168;
	ld.shared.f64 	%fd172, [%r47+16];
	ld.shared.f64 	%fd173, [%r51+256];
	fma.rn.f64 	%fd174, %fd172, %fd173, %fd171;
	ld.shared.f64 	%fd175, [%r47+24];
	ld.shared.f64 	%fd176, [%r51+384];
	fma.rn.f64 	%fd177, %fd175, %fd176, %fd174;
	ld.shared.f64 	%fd178, [%r47+32];
	ld.shared.f64 	%fd179, [%r51+512];
	fma.rn.f64 	%fd180, %fd178, %fd179, %fd177;
	ld.shared.f64 	%fd181, [%r47+40];
	ld.shared.f64 	%fd182, [%r51+640];
	fma.rn.f64 	%fd183, %fd181, %fd182, %fd180;
	ld.shared.f64 	%fd184, [%r47+48];
	ld.shared.f64 	%fd185, [%r51+768];
	fma.rn.f64 	%fd186, %fd184, %fd185, %fd183;
	ld.shared.f64 	%fd187, [%r47+56];
	ld.shared.f64 	%fd188, [%r51+896];
	fma.rn.f64 	%fd189, %fd187, %fd188, %fd186;
	ld.shared.f64 	%fd190, [%r47+64];
	ld.shared.f64 	%fd191, [%r51+1024];
	fma.rn.f64 	%fd192, %fd190, %fd191, %fd189;
	ld.shared.f64 	%fd193, [%r47+72];
	ld.shared.f64 	%fd194, [%r51+1152];
	fma.rn.f64 	%fd195, %fd193, %fd194, %fd192;
	ld.shared.f64 	%fd196, [%r47+80];
	ld.shared.f64 	%fd197, [%r51+1280];
	fma.rn.f64 	%fd198, %fd196, %fd197, %fd195;
	ld.shared.f64 	%fd199, [%r47+88];
	ld.shared.f64 	%fd200, [%r51+1408];
	fma.rn.f64 	%fd201, %fd199, %fd200, %fd198;
	ld.shared.f64 	%fd202, [%r47+96];
	ld.shared.f64 	%fd203, [%r51+1536];
	fma.rn.f64 	%fd204, %fd202, %fd203, %fd201;
	ld.shared.f64 	%fd205, [%r47+104];
	ld.shared.f64 	%fd206, [%r51+1664];
	fma.rn.f64 	%fd207, %fd205, %fd206, %fd204;
	ld.shared.f64 	%fd208, [%r47+112];
	ld.shared.f64 	%fd209, [%r51+1792];
	fma.rn.f64 	%fd210, %fd208, %fd209, %fd207;
	ld.shared.f64 	%fd211, [%r47+120];
	ld.shared.f64 	%fd212, [%r51+1920];
	fma.rn.f64 	%fd367, %fd211, %fd212, %fd210;
	bar.sync 	0;
	add.s32 	%r113, %r113, 4;
	add.s32 	%r112, %r112, 64;
	shl.b32 	%r53, %r29, 6;
	add.s32 	%r111, %r111, %r53;
	add.s32 	%r110, %r110, %r53;
	add.s32 	%r109, %r109, %r53;
	add.s32 	%r108, %r108, %r53;
	setp.ne.s32 	%p3, %r113, 0;
	@%p3 bra 	$L__BB0_3;
$L__BB0_4:
	and.b32  	%r26, %r5, 3;
	setp.eq.s32 	%p4, %r26, 0;
	@%p4 bra 	$L__BB0_9;
	setp.eq.s32 	%p5, %r26, 1;
	@%p5 bra 	$L__BB0_7;
	ld.param.u64 	%rd37, [_Z6matmulPdS_S_i_param_1];
	ld.param.u64 	%rd34, [_Z6matmulPdS_S_i_param_0];
	shl.b32 	%r54, %r115, 4;
	mad.lo.s32 	%r60, %r29, %r3, %r1;
	add.s32 	%r61, %r60, %r54;
	cvta.to.global.u64 	%rd16, %rd34;
	mul.wide.s32 	%rd17, %r61, 8;
	add.s64 	%rd18, %rd16, %rd17;
	ld.global.f64 	%fd214, [%rd18];
	shl.b32 	%r62, %r2, 7;
	mov.u32 	%r63, _ZZ6matmulPdS_S_iE4ds_a;
	add.s32 	%r64, %r63, %r62;
	shl.b32 	%r65, %r1, 3;
	add.s32 	%r66, %r64, %r65;
	st.shared.f64 	[%r66], %fd214;
	add.s32 	%r67, %r54, %r2;
	mov.u32 	%r68, %ctaid.x;
	mov.u32 	%r69, %ntid.x;
	mad.lo.s32 	%r70, %r68, %r69, %r1;
	mad.lo.s32 	%r71, %r67, %r29, %r70;
	cvta.to.global.u64 	%rd19, %rd37;
	mul.wide.s32 	%rd20, %r71, 8;
	add.s64 	%rd21, %rd19, %rd20;
	ld.global.f64 	%fd215, [%rd21];
	mov.u32 	%r72, _ZZ6matmulPdS_S_iE4ds_b;
	add.s32 	%r73, %r72, %r65;
	add.s32 	%r74, %r73, %r62;
	st.shared.f64 	[%r74], %fd215;
	bar.sync 	0;
	ld.shared.f64 	%fd216, [%r64];
	ld.shared.f64 	%fd217, [%r73];
	fma.rn.f64 	%fd218, %fd216, %fd217, %fd367;
	ld.shared.f64 	%fd219, [%r64+8];
	ld.shared.f64 	%fd220, [%r73+128];
	fma.rn.f64 	%fd221, %fd219, %fd220, %fd218;
	ld.shared.f64 	%fd222, [%r64+16];
	ld.shared.f64 	%fd223, [%r73+256];
	fma.rn.f64 	%fd224, %fd222, %fd223, %fd221;
	ld.shared.f64 	%fd225, [%r64+24];
	ld.shared.f64 	%fd226, [%r73+384];
	fma.rn.f64 	%fd227, %fd225, %fd226, %fd224;
	ld.shared.f64 	%fd228, [%r64+32];
	ld.shared.f64 	%fd229, [%r73+512];
	fma.rn.f64 	%fd230, %fd228, %fd229, %fd227;
	ld.shared.f64 	%fd231, [%r64+40];
	ld.shared.f64 	%fd232, [%r73+640];
	fma.rn.f64 	%fd233, %fd231, %fd232, %fd230;
	ld.shared.f64 	%fd234, [%r64+48];
	ld.shared.f64 	%fd235, [%r73+768];
	fma.rn.f64 	%fd236, %fd234, %fd235, %fd233;
	ld.shared.f64 	%fd237, [%r64+56];
	ld.shared.f64 	%fd238, [%r73+896];
	fma.rn.f64 	%fd239, %fd237, %fd238, %fd236;
	ld.shared.f64 	%fd240, [%r64+64];
	ld.shared.f64 	%fd241, [%r73+1024];
	fma.rn.f64 	%fd242, %fd240, %fd241, %fd239;
	ld.shared.f64 	%fd243, [%r64+72];
	ld.shared.f64 	%fd244, [%r73+1152];
	fma.rn.f64 	%fd245, %fd243, %fd244, %fd242;
	ld.shared.f64 	%fd246, [%r64+80];
	ld.shared.f64 	%fd247, [%r73+1280];
	fma.rn.f64 	%fd248, %fd246, %fd247, %fd245;
	ld.shared.f64 	%fd249, [%r64+88];
	ld.shared.f64 	%fd250, [%r73+1408];
	fma.rn.f64 	%fd251, %fd249, %fd250, %fd248;
	ld.shared.f64 	%fd252, [%r64+96];
	ld.shared.f64 	%fd253, [%r73+1536];
	fma.rn.f64 	%fd254, %fd252, %fd253, %fd251;
	ld.shared.f64 	%fd255, [%r64+104];
	ld.shared.f64 	%fd256, [%r73+1664];
	fma.rn.f64 	%fd257, %fd255, %fd256, %fd254;
	ld.shared.f64 	%fd258, [%r64+112];
	ld.shared.f64 	%fd259, [%r73+1792];
	fma.rn.f64 	%fd260, %fd258, %fd259, %fd257;
	ld.shared.f64 	%fd261, [%r64+120];
	ld.shared.f64 	%fd262, [%r73+1920];
	fma.rn.f64 	%fd263, %fd261, %fd262, %fd260;
	bar.sync 	0;
	ld.global.f64 	%fd264, [%rd18+128];
	st.shared.f64 	[%r66], %fd264;
	add.s32 	%r75, %r67, 16;
	mad.lo.s32 	%r76, %r75, %r29, %r70;
	mul.wide.s32 	%rd22, %r76, 8;
	add.s64 	%rd23, %rd19, %rd22;
	ld.global.f64 	%fd265, [%rd23];
	st.shared.f64 	[%r74], %fd265;
	bar.sync 	0;
	ld.shared.f64 	%fd266, [%r64];
	ld.shared.f64 	%fd267, [%r73];
	fma.rn.f64 	%fd268, %fd266, %fd267, %fd263;
	ld.shared.f64 	%fd269, [%r64+8];
	ld.shared.f64 	%fd270, [%r73+128];
	fma.rn.f64 	%fd271, %fd269, %fd270, %fd268;
	ld.shared.f64 	%fd272, [%r64+16];
	ld.shared.f64 	%fd273, [%r73+256];
	fma.rn.f64 	%fd274, %fd272, %fd273, %fd271;
	ld.shared.f64 	%fd275, [%r64+24];
	ld.shared.f64 	%fd276, [%r73+384];
	fma.rn.f64 	%fd277, %fd275, %fd276, %fd274;
	ld.shared.f64 	%fd278, [%r64+32];
	ld.shared.f64 	%fd279, [%r73+512];
	fma.rn.f64 	%fd280, %fd278, %fd279, %fd277;
	ld.shared.f64 	%fd281, [%r64+40];
	ld.shared.f64 	%fd282, [%r73+640];
	fma.rn.f64 	%fd283, %fd281, %fd282, %fd280;
	ld.shared.f64 	%fd284, [%r64+48];
	ld.shared.f64 	%fd285, [%r73+768];
	fma.rn.f64 	%fd286, %fd284, %fd285, %fd283;
	ld.shared.f64 	%fd287, [%r64+56];
	ld.shared.f64 	%fd288, [%r73+896];
	fma.rn.f64 	%fd289, %fd287, %fd288, %fd286;
	ld.shared.f64 	%fd290, [%r64+64];
	ld.shared.f64 	%fd291, [%r73+1024];
	fma.rn.f64 	%fd292, %fd290, %fd291, %fd289;
	ld.shared.f64 	%fd293, [%r64+72];
	ld.shared.f64 	%fd294, [%r73+1152];
	fma.rn.f64 	%fd295, %fd293, %fd294, %fd292;
	ld.shared.f64 	%fd296, [%r64+80];
	ld.shared.f64 	%fd297, [%r73+1280];
	fma.rn.f64 	%fd298, %fd296, %fd297, %fd295;
	ld.shared.f64 	%fd299, [%r64+88];
	ld.shared.f64 	%fd300, [%r73+1408];
	fma.rn.f64 	%fd301, %fd299, %fd300, %fd298;
	ld.shared.f64 	%fd302, [%r64+96];
	ld.shared.f64 	%fd303, [%r73+1536];
	fma.rn.f64 	%fd304, %fd302, %fd303, %fd301;
	ld.shared.f64 	%fd305, [%r64+104];
	ld.shared.f64 	%fd306, [%r73+1664];
	fma.rn.f64 	%fd307, %fd305, %fd306, %fd304;
	ld.shared.f64 	%fd308, [%r64+112];
	ld.shared.f64 	%fd309, [%r73+1792];
	fma.rn.f64 	%fd310, %fd308, %fd309, %fd307;
	ld.shared.f64 	%fd311, [%r64+120];
	ld.shared.f64 	%fd312, [%r73+1920];
	fma.rn.f64 	%fd367, %fd311, %fd312, %fd310;
	bar.sync 	0;
	add.s32 	%r115, %r115, 2;
$L__BB0_7:
	and.b32  	%r77, %r5, 1;
	setp.eq.b32 	%p6, %r77, 1;
	not.pred 	%p7, %p6;
	@%p7 bra 	$L__BB0_9;
	ld.param.u64 	%rd38, [_Z6matmulPdS_S_i_param_1];
	ld.param.u64 	%rd35, [_Z6matmulPdS_S_i_param_0];
	shl.b32 	%r78, %r115, 4;
	mad.lo.s32 	%r84, %r29, %r3, %r1;
	add.s32 	%r85, %r84, %r78;
	cvta.to.global.u64 	%rd24, %rd35;
	mul.wide.s32 	%rd25, %r85, 8;
	add.s64 	%rd26, %rd24, %rd25;
	ld.global.f64 	%fd313, [%rd26];
	shl.b32 	%r86, %r2, 7;
	mov.u32 	%r87, _ZZ6matmulPdS_S_iE4ds_a;
	add.s32 	%r88, %r87, %r86;
	shl.b32 	%r89, %r1, 3;
	add.s32 	%r90, %r88, %r89;
	st.shared.f64 	[%r90], %fd313;
	add.s32 	%r91, %r78, %r2;
	mov.u32 	%r92, %ctaid.x;
	mov.u32 	%r93, %ntid.x;
	mad.lo.s32 	%r94, %r92, %r93, %r1;
	mad.lo.s32 	%r95, %r91, %r29, %r94;
	cvta.to.global.u64 	%rd27, %rd38;
	mul.wide.s32 	%rd28, %r95, 8;
	add.s64 	%rd29, %rd27, %rd28;
	ld.global.f64 	%fd314, [%rd29];
	mov.u32 	%r96, _ZZ6matmulPdS_S_iE4ds_b;
	add.s32 	%r97, %r96, %r89;
	add.s32 	%r98, %r97, %r86;
	st.shared.f64 	[%r98], %fd314;
	bar.sync 	0;
	ld.shared.f64 	%fd315, [%r88];
	ld.shared.f64 	%fd316, [%r97];
	fma.rn.f64 	%fd317, %fd315, %fd316, %fd367;
	ld.shared.f64 	%fd318, [%r88+8];
	ld.shared.f64 	%fd319, [%r97+128];
	fma.rn.f64 	%fd320, %fd318, %fd319, %fd317;
	ld.shared.f64 	%fd321, [%r88+16];
	ld.shared.f64 	%fd322, [%r97+256];
	fma.rn.f64 	%fd323, %fd321, %fd322, %fd320;
	ld.shared.f64 	%fd324, [%r88+24];
	ld.shared.f64 	%fd325, [%r97+384];
	fma.rn.f64 	%fd326, %fd324, %fd325, %fd323;
	ld.shared.f64 	%fd327, [%r88+32];
	ld.shared.f64 	%fd328, [%r97+512];
	fma.rn.f64 	%fd329, %fd327, %fd328, %fd326;
	ld.shared.f64 	%fd330, [%r88+40];
	ld.shared.f64 	%fd331, [%r97+640];
	fma.rn.f64 	%fd332, %fd330, %fd331, %fd329;
	ld.shared.f64 	%fd333, [%r88+48];
	ld.shared.f64 	%fd334, [%r97+768];
	fma.rn.f64 	%fd335, %fd333, %fd334, %fd332;
	ld.shared.f64 	%fd336, [%r88+56];
	ld.shared.f64 	%fd337, [%r97+896];
	fma.rn.f64 	%fd338, %fd336, %fd337, %fd335;
	ld.shared.f64 	%fd339, [%r88+64];
	ld.shared.f64 	%fd340, [%r97+1024];
	fma.rn.f64 	%fd341, %fd339, %fd340, %fd338;
	ld.shared.f64 	%fd342, [%r88+72];
	ld.shared.f64 	%fd343, [%r97+1152];
	fma.rn.f64 	%fd344, %fd342, %fd343, %fd341;
	ld.shared.f64 	%fd345, [%r88+80];
	ld.shared.f64 	%fd346, [%r97+1280];
	fma.rn.f64 	%fd347, %fd345, %fd346, %fd344;
	ld.shared.f64 	%fd348, [%r88+88];
	ld.shared.f64 	%fd349, [%r97+1408];
	fma.rn.f64 	%fd350, %fd348, %fd349, %fd347;
	ld.shared.f64 	%fd351, [%r88+96];
	ld.shared.f64 	%fd352, [%r97+1536];
	fma.rn.f64 	%fd353, %fd351, %fd352, %fd350;
	ld.shared.f64 	%fd354, [%r88+104];
	ld.shared.f64 	%fd355, [%r97+1664];
	fma.rn.f64 	%fd356, %fd354, %fd355, %fd353;
	ld.shared.f64 	%fd357, [%r88+112];
	ld.shared.f64 	%fd358, [%r97+1792];
	fma.rn.f64 	%fd359, %fd357, %fd358, %fd356;
	ld.shared.f64 	%fd360, [%r88+120];
	ld.shared.f64 	%fd361, [%r97+1920];
	fma.rn.f64 	%fd367, %fd360, %fd361, %fd359;
	bar.sync 	0;
$L__BB0_9:
	ld.param.u64 	%rd39, [_Z6matmulPdS_S_i_param_2];
	cvta.to.global.u64 	%rd30, %rd39;
	mad.lo.s32 	%r107, %r29, %r3, %r4;
	mul.wide.s32 	%rd31, %r107, 8;
	add.s64 	%rd32, %rd30, %rd31;
	st.global.f64 	[%rd32], %fd367;
	ret;

}


// ===== COMPILED SASS (sm_100) =====

	.target	sm_100

	.elftype	@"ET_EXEC"


//--------------------- .note.nv.tkinfo           --------------------------
	.section	.note.nv.tkinfo,"",@"SHT_NOTE"
	.sectionflags	@"SHF_NOTE_NV_TKINFO"
	.tkinfo
        /*0018*/ 	.word	0x00000002
        /*0030*/ 	.string	""
        /*0030*/ 	.string	"ptxas"
        /*0030*/ 	.string	"Cuda compilation tools, release 13.0, V13.0.88"
        /*0030*/ 	.string	"Build cuda_13.0.r13.0/compiler.36424714_0"
        /*0030*/ 	.string	"-arch sm_100 -m 64 "



//--------------------- .note.nv.cuinfo           --------------------------
	.section	.note.nv.cuinfo,"",@"SHT_NOTE"
	.sectionflags	@"SHF_NOTE_NV_CUINFO"
        /*0018*/ 	.short	0x0002
        /*001a*/ 	.short	0x0064
        /*001c*/ 	.short	0x0082
	.zero		2


//--------------------- .nv.info                  --------------------------
	.section	.nv.info,"",@"SHT_CUDA_INFO"
	.align	4


	//----- nvinfo : EIATTR_REGCOUNT
	.align		4
        /*0000*/ 	.byte	0x04, 0x2f
        /*0002*/ 	.short	(.L_1 - .L_0)
	.align		4
.L_0:
        /*0004*/ 	.word	index@(_Z6matmulPdS_S_i)
        /*0008*/ 	.word	0x00000028


	//----- nvinfo : EIATTR_FRAME_SIZE
	.align		4
.L_1:
        /*000c*/ 	.byte	0x04, 0x11
        /*000e*/ 	.short	(.L_3 - .L_2)
	.align		4
.L_2:
        /*0010*/ 	.word	index@(_Z6matmulPdS_S_i)
        /*0014*/ 	.word	0x00000000


	//----- nvinfo : EIATTR_MIN_STACK_SIZE
	.align		4
.L_3:
        /*0018*/ 	.byte	0x04, 0x12
        /*001a*/ 	.short	(.L_5 - .L_4)
	.align		4
.L_4:
        /*001c*/ 	.word	index@(_Z6matmulPdS_S_i)
        /*0020*/ 	.word	0x00000000
.L_5:


//--------------------- .nv.compat                --------------------------
	.section	.nv.compat,"",@"SHT_CUDA_COMPAT_INFO"
	.align	4
        /*0000*/ 	.byte	0x02, 0x09, 0x00, 0x00, 0x02, 0x02, 0x01, 0x00, 0x02, 0x05, 0x05, 0x00, 0x03, 0x07, 0x01, 0x01
        /*0010*/ 	.byte	0x02, 0x03, 0x00, 0x00, 0x02, 0x06, 0x01, 0x00, 0x04, 0x0b, 0x08, 0x00, 0x01, 0x00, 0x00, 0x00
        /*0020*/ 	.byte	0x00, 0x00, 0x00, 0x00


//--------------------- .nv.info._Z6matmulPdS_S_i --------------------------
	.section	.nv.info._Z6matmulPdS_S_i,"",@"SHT_CUDA_INFO"
	.sectionflags	@""
	.align	4


	//----- nvinfo : EIATTR_CUDA_API_VERSION
	.align		4
        /*0000*/ 	.byte	0x04, 0x37
        /*0002*/ 	.short	(.L_7 - .L_6)
.L_6:
        /*0004*/ 	.word	0x00000082


	//----- nvinfo : EIATTR_KPARAM_INFO
	.align		4
.L_7:
        /*0008*/ 	.byte	0x04, 0x17
        /*000a*/ 	.short	(.L_9 - .L_8)
.L_8:
        /*000c*/ 	.word	0x00000000
        /*0010*/ 	.short	0x0003
        /*0012*/ 	.short	0x0018
        /*0014*/ 	.byte	0x00, 0xf0, 0x11, 0x00


	//----- nvinfo : EIATTR_KPARAM_INFO
	.align		4
.L_9:
        /*0018*/ 	.byte	0x04, 0x17
        /*001a*/ 	.short	(.L_11 - .L_10)
.L_10:
        /*001c*/ 	.word	0x00000000
        /*0020*/ 	.short	0x0002
        /*0022*/ 	.short	0x0010
        /*0024*/ 	.byte	0x00, 0xf5, 0x21, 0x00


	//----- nvinfo : EIATTR_KPARAM_INFO
	.align		4
.L_11:
        /*0028*/ 	.byte	0x04, 0x17
        /*002a*/ 	.short	(.L_13 - .L_12)
.L_12:
        /*002c*/ 	.word	0x00000000
        /*0030*/ 	.short	0x0001
        /*0032*/ 	.short	0x0008
        /*0034*/ 	.byte	0x00, 0xf5, 0x21, 0x00


	//----- nvinfo : EIATTR_KPARAM_INFO
	.align		4
.L_13:
        /*0038*/ 	.byte	0x04, 0x17
        /*003a*/ 	.short	(.L_15 - .L_14)
.L_14:
        /*003c*/ 	.word	0x00000000
        /*0040*/ 	.short	0x0000
        /*0042*/ 	.short	0x0000
        /*0044*/ 	.byte	0x00, 0xf5, 0x21, 0x00


	//----- nvinfo : EIATTR_SPARSE_MMA_MASK
	.align		4
.L_15:
        /*0048*/ 	.byte	0x03, 0x50
        /*004a*/ 	.short	0x0000


	//----- nvinfo : EIATTR_MAXREG_COUNT
	.align		4
        /*004c*/ 	.byte	0x03, 0x1b
        /*004e*/ 	.short	0x00ff


	//----- nvinfo : EIATTR_NUM_BARRIERS
	.align		4
        /*0050*/ 	.byte	0x02, 0x4c
        /*0052*/ 	.byte	0x01
	.zero		1


	//----- nvinfo : EIATTR_MERCURY_ISA_VERSION
	.align		4
        /*0054*/ 	.byte	0x03, 0x5f
        /*0056*/ 	.short	0x0101


	//----- nvinfo : EIATTR_VRC_CTA_INIT_COUNT
	.align		4
        /*0058*/ 	.byte	0x02, 0x4a
	.zero		1
	.zero		1


	//----- nvinfo : EIATTR_EXIT_INSTR_OFFSETS
	.align		4
        /*005c*/ 	.byte	0x04, 0x1c
        /*005e*/ 	.short	(.L_17 - .L_16)


	//   ....[0]....
.L_16:
        /*0060*/ 	.word	0x00001af0


	//----- nvinfo : EIATTR_CBANK_PARAM_SIZE
	.align		4
.L_17:
        /*0064*/ 	.byte	0x03, 0x19
        /*0066*/ 	.short	0x001c


	//----- nvinfo : EIATTR_PARAM_CBANK
	.align		4
        /*0068*/ 	.byte	0x04, 0x0a
        /*006a*/ 	.short	(.L_19 - .L_18)
	.align		4
.L_18:
        /*006c*/ 	.word	index@(.nv.constant0._Z6matmulPdS_S_i)
        /*0070*/ 	.short	0x0380
        /*0072*/ 	.short	0x001c


	//----- nvinfo : EIATTR_SW_WAR
	.align		4
.L_19:
        /*0074*/ 	.byte	0x04, 0x36
        /*0076*/ 	.short	(.L_21 - .L_20)
.L_20:
        /*0078*/ 	.word	0x00000008
.L_21:


//--------------------- .nv.callgraph             --------------------------
	.section	.nv.callgraph,"",@"SHT_CUDA_CALLGRAPH"
	.align	4
	.sectionentsize	8
	.align		4
        /*0000*/ 	.word	0x00000000
	.align		4
        /*0004*/ 	.word	0xffffffff
	.align		4
        /*0008*/ 	.word	0x00000000
	.align		4
        /*000c*/ 	.word	0xfffffffe
	.align		4
        /*0010*/ 	.word	0x00000000
	.align		4
        /*0014*/ 	.word	0xfffffffd
	.align		4
        /*0018*/ 	.word	0x00000000
	.align		4
        /*001c*/ 	.word	0xfffffffc


//--------------------- .text._Z6matmulPdS_S_i    --------------------------
	.section	.text._Z6matmulPdS_S_i,"ax",@progbits
	.align	128
        .global         _Z6matmulPdS_S_i
        .type           _Z6matmulPdS_S_i,@function
        .size           _Z6matmulPdS_S_i,(.L_x_5 - _Z6matmulPdS_S_i)
        .other          _Z6matmulPdS_S_i,@"STO_CUDA_ENTRY STV_DEFAULT"
_Z6matmulPdS_S_i:
.text._Z6matmulPdS_S_i:
[----:B------:R-:W-:Y:S08]  /*0000*/  LDC R1, c[0x0][0x37c] ;  /* 0x0000df00ff017b82 */ /* 0x000ff00000000800 */
[----:B------:R-:W0:Y:S01]  /*0010*/  LDC R3, c[0x0][0x398] ;  /* 0x0000e600ff037b82 */ /* 0x000e220000000800 */
[----:B------:R-:W1:Y:S01]  /*0020*/  S2R R0, SR_TID.Y ;  /* 0x0000000000007919 */ /* 0x000e620000002200 */
[----:B------:R-:W2:Y:S01]  /*0030*/  LDCU.64 UR8, c[0x0][0x358] ;  /* 0x00006b00ff0877ac */ /* 0x000ea20008000a00 */
[----:B------:R-:W-:Y:S01]  /*0040*/  CS2R R32, SRZ ;  /* 0x0000000000207805 */ /* 0x000fe2000001ff00 */
[----:B------:R-:W3:Y:S04]  /*0050*/  S2R R2, SR_TID.X ;  /* 0x0000000000027919 */ /* 0x000ee80000002100 */
[----:B------:R-:W1:Y:S08]  /*0060*/  LDC R7, c[0x0][0x364] ;  /* 0x0000d900ff077b82 */ /* 0x000e700000000800 */
[----:B------:R-:W-:Y:S08]  /*0070*/  S2UR UR7, SR_CTAID.X ;  /* 0x00000000000779c3 */ /* 0x000ff00000002500 */
[----:B------:R-:W1:Y:S01]  /*0080*/  S2UR UR4, SR_CTAID.Y ;  /* 0x00000000000479c3 */ /* 0x000e620000002600 */
[----:B0-----:R-:W-:-:S02]  /*0090*/  ISETP.GE.AND P0, PT, R3, 0x10, PT ;  /* 0x000000100300780c */ /* 0x001fc40003f06270 */
[----:B------:R-:W-:-:S04]  /*00a0*/  SHF.R.S32.HI R4, RZ, 0x1f, R3 ;  /* 0x0000001fff047819 */ /* 0x000fc80000011403 */
[----:B------:R-:W-:Y:S01]  /*00b0*/  LEA.HI R4, R4, R3, RZ, 0x4 ;  /* 0x0000000304047211 */ /* 0x000fe200078f20ff */
[----:B------:R-:W3:Y:S01]  /*00c0*/  LDC R5, c[0x0][0x360] ;  /* 0x0000d800ff057b82 */ /* 0x000ee20000000800 */
[----:B-1----:R-:W-:Y:S02]  /*00d0*/  IMAD R7, R7, UR4, R0 ;  /* 0x0000000407077c24 */ /* 0x002fe4000f8e0200 */
[----:B---3--:R-:W-:-:S03]  /*00e0*/  IMAD R6, R5, UR7, R2 ;  /* 0x0000000705067c24 */ /* 0x008fc6000f8e0202 */
[----:B--2---:R-:W-:Y:S05]  /*00f0*/  @!P0 BRA `(.L_x_0) ;  /* 0x00000018006c8947 */ /* 0x004fea0003800000 */
[----:B------:R-:W-:Y:S01]  /*0100*/  SHF.R.S32.HI R25, RZ, 0x4, R4 ;  /* 0x00000004ff197819 */ /* 0x000fe20000011404 */
[----:B------:R-:W-:Y:S01]  /*0110*/  IMAD.MOV.U32 R5, RZ, RZ, RZ ;  /* 0x000000ffff057224 */ /* 0x000fe200078e00ff */
[----:B------:R-:W-:Y:S02]  /*0120*/  CS2R R32, SRZ ;  /* 0x0000000000207805 */ /* 0x000fe4000001ff00 */
[----:B------:R-:W-:-:S04]  /*0130*/  IADD3 R4, PT, PT, R25, -0x1, RZ ;  /* 0xffffffff19047810 */ /* 0x000fc80007ffe0ff */
[----:B------:R-:W-:Y:S01]  /*0140*/  ISETP.GE.U32.AND P0, PT, R4, 0x3, PT ;  /* 0x000000030400780c */ /* 0x000fe20003f06070 */
[----:B------:R-:W-:-:S12]  /*0150*/  IMAD R4, R7, R3, R2 ;  /* 0x0000000307047224 */ /* 0x000fd800078e0202 */
[----:B------:R-:W-:Y:S05]  /*0160*/  @!P0 BRA `(.L_x_1) ;  /* 0x0000000c006c8947 */ /* 0x000fea0003800000 */
[----:B------:R-:W0:Y:S01]  /*0170*/  S2UR UR6, SR_CgaCtaId ;  /* 0x00000000000679c3 */ /* 0x000e220000008800 */
[----:B------:R-:W-:Y:S01]  /*0180*/  UMOV UR4, 0x400 ;  /* 0x0000040000047882 */ /* 0x000fe20000000000 */
[C---:B------:R-:W-:Y:S01]  /*0190*/  IADD3 R26, PT, PT, R0.reuse, 0x30, RZ ;  /* 0x00000030001a7810 */ /* 0x040fe20007ffe0ff */
[----:B------:R-:W-:Y:S01]  /*01a0*/  UIADD3 UR5, UPT, UPT, UR4, 0x800, URZ ;  /* 0x0000080004057890 */ /* 0x000fe2000fffe0ff */
[C---:B------:R-:W-:Y:S01]  /*01b0*/  IADD3 R22, PT, PT, R0.reuse, 0x10, RZ ;  /* 0x0000001000167810 */ /* 0x040fe20007ffe0ff */
[C---:B------:R-:W-:Y:S01]  /*01c0*/  VIADD R24, R0.reuse, 0x20 ;  /* 0x0000002000187836 */ /* 0x040fe20000000000 */
[----:B------:R-:W-:Y:S01]  /*01d0*/  LOP3.LUT R5, R25, 0x7fffffc, RZ, 0xc0, !PT ;  /* 0x07fffffc19057812 */ /* 0x000fe200078ec0ff */
[----:B------:R-:W-:Y:S01]  /*01e0*/  IMAD.MOV.U32 R23, RZ, RZ, R4 ;  /* 0x000000ffff177224 */ /* 0x000fe200078e0004 */
[----:B------:R-:W-:Y:S01]  /*01f0*/  CS2R R32, SRZ ;  /* 0x0000000000207805 */ /* 0x000fe2000001ff00 */
[-CC-:B------:R-:W-:Y:S01]  /*0200*/  IMAD R20, R0, R3.reuse, R6.reuse ;  /* 0x0000000300147224 */ /* 0x180fe200078e0206 */
[----:B------:R-:W-:Y:S01]  /*0210*/  IADD3 R21, PT, PT, -R5, RZ, RZ ;  /* 0x000000ff05157210 */ /* 0x000fe20007ffe1ff */
[----:B------:R-:W-:-:S02]  /*0220*/  IMAD R26, R26, R3, R6 ;  /* 0x000000031a1a7224 */ /* 0x000fc400078e0206 */
[-CC-:B------:R-:W-:Y:S02]  /*0230*/  IMAD R24, R24, R3.reuse, R6.reuse ;  /* 0x0000000318187224 */ /* 0x180fe400078e0206 */
[----:B------:R-:W-:Y:S01]  /*0240*/  IMAD R22, R22, R3, R6 ;  /* 0x0000000316167224 */ /* 0x000fe200078e0206 */
[----:B0-----:R-:W-:Y:S02]  /*0250*/  ULEA UR4, UR6, UR4, 0x18 ;  /* 0x0000000406047291 */ /* 0x001fe4000f8ec0ff */
[----:B------:R-:W-:-:S04]  /*0260*/  ULEA UR5, UR6, UR5, 0x18 ;  /* 0x0000000506057291 */ /* 0x000fc8000f8ec0ff */
[----:B------:R-:W-:Y:S02]  /*0270*/  LEA R19, R0, UR4, 0x7 ;  /* 0x0000000400137c11 */ /* 0x000fe4000f8e38ff */
[----:B------:R-:W-:-:S03]  /*0280*/  LEA R17, R2, UR5, 0x3 ;  /* 0x0000000502117c11 */ /* 0x000fc6000f8e18ff */
[----:B------:R-:W-:Y:S01]  /*0290*/  IMAD R18, R2, 0x8, R19 ;  /* 0x0000000802127824 */ /* 0x000fe200078e0213 */
[----:B------:R-:W-:-:S07]  /*02a0*/  LEA R16, R0, R17, 0x7 ;  /* 0x0000001100107211 */ /* 0x000fce00078e38ff */
.L_x_2:
[----:B------:R-:W0:Y:S08]  /*02b0*/  LDC.64 R28, c[0x0][0x380] ;  /* 0x0000e000ff1c7b82 */ /* 0x000e300000000a00 */
[----:B------:R-:W1:Y:S01]  /*02c0*/  LDC.64 R30, c[0x0][0x388] ;  /* 0x0000e200ff1e7b82 */ /* 0x000e620000000a00 */
[----:B0-----:R-:W-:-:S05]  /*02d0*/  IMAD.WIDE R28, R23, 0x8, R28 ;  /* 0x00000008171c7825 */ /* 0x001fca00078e021c */
[----:B------:R-:W2:Y:S01]  /*02e0*/  LDG.E.64 R10, desc[UR8][R28.64] ;  /* 0x000000081c0a7981 */ /* 0x000ea2000c1e1b00 */
[----:B-1----:R-:W-:-:S06]  /*02f0*/  IMAD.WIDE R36, R20, 0x8, R30 ;  /* 0x0000000814247825 */ /* 0x002fcc00078e021e */
[----:B------:R-:W3:Y:S04]  /*0300*/  LDG.E.64 R36, desc[UR8][R36.64] ;  /* 0x0000000824247981 */ /* 0x000ee8000c1e1b00 */
[----:B--2---:R-:W-:Y:S04]  /*0310*/  STS.64 [R18], R10 ;  /* 0x0000000a12007388 */ /* 0x004fe80000000a00 */
[----:B---3--:R-:W-:Y:S01]  /*0320*/  STS.64 [R16], R36 ;  /* 0x0000002410007388 */ /* 0x008fe20000000a00 */
[----:B------:R-:W-:Y:S06]  /*0330*/  BAR.SYNC.DEFER_BLOCKING 0x0 ;  /* 0x0000000000007b1d */ /* 0x000fec0000010000 */
[----:B------:R-:W-:Y:S04]  /*0340*/  LDS.64 R8, [R17] ;  /* 0x0000000011087984 */ /* 0x000fe80000000a00 */
[----:B------:R-:W0:Y:S04]  /*0350*/  LDS.128 R12, [R19] ;  /* 0x00000000130c7984 */ /* 0x000e280000000c00 */
[----:B------:R-:W1:Y:S01]  /*0360*/  LDS.64 R34, [R17+0x80] ;  /* 0x0000800011227984 */ /* 0x000e620000000a00 */
[----:B0-----:R-:W-:-:S03]  /*0370*/  DFMA R32, R12, R8, R32 ;  /* 0x000000080c20722b */ /* 0x001fc60000000020 */
[----:B------:R-:W-:Y:S04]  /*0380*/  LDS.64 R12, [R17+0x100] ;  /* 0x00010000110c7984 */ /* 0x000fe80000000a00 */
[----:B------:R-:W0:Y:S01]  /*0390*/  LDS.128 R8, [R19+0x10] ;  /* 0x0000100013087984 */ /* 0x000e220000000c00 */
[----:B-1----:R-:W-:-:S03]  /*03a0*/  DFMA R34, R34, R14, R32 ;  /* 0x0000000e2222722b */ /* 0x002fc60000000020 */
[----:B------:R-:W1:Y:S05]  /*03b0*/  LDS.64 R32, [R17+0x180] ;  /* 0x0001800011207984 */ /* 0x000e6a0000000a00 */
[----:B0-----:R-:W-:Y:S01]  /*03c0*/  DFMA R34, R8, R12, R34 ;  /* 0x0000000c0822722b */ /* 0x001fe20000000022 */
[----:B------:R-:W-:Y:S04]  /*03d0*/  LDS.64 R8, [R17+0x200] ;  /* 0x0002000011087984 */ /* 0x000fe80000000a00 */
[----:B------:R-:W0:Y:S03]  /*03e0*/  LDS.128 R12, [R19+0x20] ;  /* 0x00002000130c7984 */ /* 0x000e260000000c00 */
[----:B-1----:R-:W-:Y:S01]  /*03f0*/  DFMA R10, R32, R10, R34 ;  /* 0x0000000a200a722b */ /* 0x002fe20000000022 */
[----:B------:R-:W1:Y:S04]  /*0400*/  LDS.64 R32, [R17+0x280] ;  /* 0x0002800011207984 */ /* 0x000e680000000a00 */
[----:B------:R-:W-:Y:S03]  /*0410*/  LDS.64 R34, [R17+0x300] ;  /* 0x0003000011227984 */ /* 0x000fe60000000a00 */
[----:B0-----:R-:W-:-:S02]  /*0420*/  DFMA R12, R12, R8, R10 ;  /* 0x000000080c0c722b */ /* 0x001fc4000000000a */
[----:B------:R-:W0:Y:S06]  /*0430*/  LDS.128 R8, [R19+0x30] ;  /* 0x0000300013087984 */ /* 0x000e2c0000000c00 */
[----:B-1----:R-:W-:Y:S01]  /*0440*/  DFMA R12, R32, R14, R12 ;  /* 0x0000000e200c722b */ /* 0x002fe2000000000c */
[----:B------:R-:W1:Y:S07]  /*0450*/  LDS.64 R32, [R17+0x380] ;  /* 0x0003800011207984 */ /* 0x000e6e0000000a00 */
        /* <DEDUP_REMOVED lines=15> */
[----:B------:R-:W-:Y:S01]  /*0550*/  LDS.64 R34, [R17+0x700] ;  /* 0x0007000011227984 */ /* 0x000fe20000000a00 */
[----:B------:R-:W-:-:S02]  /*0560*/  IMAD.WIDE R36, R22, 0x8, R30 ;  /* 0x0000000816247825 */ /* 0x000fc400078e021e */
[----:B0-----:R-:W-:Y:S02]  /*0570*/  DFMA R12, R12, R8, R10 ;  /* 0x000000080c0c722b */ /* 0x001fe4000000000a */
[----:B------:R-:W0:Y:S06]  /*0580*/  LDS.128 R8, [R19+0x70] ;  /* 0x0000700013087984 */ /* 0x000e2c0000000c00 */
[----:B-1----:R-:W-:Y:S01]  /*0590*/  DFMA R12, R32, R14, R12 ;  /* 0x0000000e200c722b */ /* 0x002fe2000000000c */
[----:B------:R-:W1:Y:S01]  /*05a0*/  LDS.64 R32, [R17+0x780] ;  /* 0x0007800011207984 */ /* 0x000e620000000a00 */
[----:B------:R-:W-:Y:S06]  /*05b0*/  BAR.SYNC.DEFER_BLOCKING 0x0 ;  /* 0x0000000000007b1d */ /* 0x000fec0000010000 */
[----:B------:R-:W2:Y:S04]  /*05c0*/  LDG.E.64 R14, desc[UR8][R28.64+0x80] ;  /* 0x000080081c0e7981 */ /* 0x000ea8000c1e1b00 */
[----:B------:R-:W3:Y:S01]  /*05d0*/  LDG.E.64 R36, desc[UR8][R36.64] ;  /* 0x0000000824247981 */ /* 0x000ee2000c1e1b00 */
[----:B0-----:R-:W-:-:S08]  /*05e0*/  DFMA R34, R8, R34, R12 ;  /* 0x000000220822722b */ /* 0x001fd0000000000c */
[----:B-1----:R-:W-:Y:S01]  /*05f0*/  DFMA R10, R32, R10, R34 ;  /* 0x0000000a200a722b */ /* 0x002fe20000000022 */
[----:B--2---:R-:W-:Y:S04]  /*0600*/  STS.64 [R18], R14 ;  /* 0x0000000e12007388 */ /* 0x004fe80000000a00 */
[----:B---3--:R-:W-:Y:S01]  /*0610*/  STS.64 [R16], R36 ;  /* 0x0000002410007388 */ /* 0x008fe20000000a00 */
[----:B------:R-:W-:Y:S06]  /*0620*/  BAR.SYNC.DEFER_BLOCKING 0x0 ;  /* 0x0000000000007b1d */ /* 0x000fec0000010000 */
[----:B------:R-:W-:Y:S04]  /*0630*/  LDS.64 R8, [R17] ;  /* 0x0000000011087984 */ /* 0x000fe80000000a00 */
[----:B------:R-:W0:Y:S04]  /*0640*/  LDS.128 R12, [R19] ;  /* 0x00000000130c7984 */ /* 0x000e280000000c00 */
[----:B------:R-:W1:Y:S04]  /*0650*/  LDS.64 R32, [R17+0x80] ;  /* 0x0000800011207984 */ /* 0x000e680000000a00 */
[----:B------:R-:W-:Y:S01]  /*0660*/  LDS.64 R34, [R17+0x100] ;  /* 0x0001000011227984 */ /* 0x000fe20000000a00 */
[----:B0-----:R-:W-:-:S03]  /*0670*/  DFMA R12, R12, R8, R10 ;  /* 0x000000080c0c722b */ /* 0x001fc6000000000a */
[----:B------:R-:W0:Y:S05]  /*0680*/  LDS.128 R8, [R19+0x10] ;  /* 0x0000100013087984 */ /* 0x000e2a0000000c00 */
        /* <DEDUP_REMOVED lines=44> */
[----:B------:R-:W-:Y:S04]  /*0950*/  LDS.64 R34, [R17+0x100] ;  /* 0x0001000011227984 */ /* 0x000fe80000000a00 */
        /* <DEDUP_REMOVED lines=29> */
[----:B------:R-:W-:Y:S07]  /*0b30*/  LDS.64 R32, [R17+0x780] ;  /* 0x0007800011207984 */ /* 0x000fee0000000a00 */
[----:B0-----:R-:W-:Y:S01]  /*0b40*/  DFMA R8, R12, R8, R10 ;  /* 0x000000080c08722b */ /* 0x001fe2000000000a */
[----:B------:R-:W-:-:S02]  /*0b50*/  IMAD.WIDE R12, R26, 0x8, R30 ;  /* 0x000000081a0c7825 */ /* 0x000fc400078e021e */
[----:B------:R-:W-:Y:S05]  /*0b60*/  LDS.64 R30, [R17+0x700] ;  /* 0x00070000111e7984 */ /* 0x000fea0000000a00 */
[----:B------:R-:W-:Y:S02]  /*0b70*/  DFMA R36, R36, R14, R8 ;  /* 0x0000000e2424722b */ /* 0x000fe40000000008 */
[----:B------:R-:W0:Y:S01]  /*0b80*/  LDS.128 R8, [R19+0x70] ;  /* 0x0000700013087984 */ /* 0x000e220000000c00 */
[----:B------:R-:W-:Y:S06]  /*0b90*/  BAR.SYNC.DEFER_BLOCKING 0x0 ;  /* 0x0000000000007b1d */ /* 0x000fec0000010000 */
[----:B------:R-:W2:Y:S04]  /*0ba0*/  LDG.E.64 R28, desc[UR8][R28.64+0x180] ;  /* 0x000180081c1c7981 */ /* 0x000ea8000c1e1b00 */
[----:B------:R-:W3:Y:S01]  /*0bb0*/  LDG.E.64 R12, desc[UR8][R12.64] ;  /* 0x000000080c0c7981 */ /* 0x000ee2000c1e1b00 */
[----:B0-----:R-:W-:-:S08]  /*0bc0*/  DFMA R36, R8, R30, R36 ;  /* 0x0000001e0824722b */ /* 0x001fd00000000024 */
[----:B------:R-:W-:Y:S01]  /*0bd0*/  DFMA R36, R32, R10, R36 ;  /* 0x0000000a2024722b */ /* 0x000fe20000000024 */
[----:B------:R-:W-:-:S05]  /*0be0*/  VIADD R21, R21, 0x4 ;  /* 0x0000000415157836 */ /* 0x000fca0000000000 */
[----:B------:R-:W-:Y:S01]  /*0bf0*/  ISETP.NE.AND P0, PT, R21, RZ, PT ;  /* 0x000000ff1500720c */ /* 0x000fe20003f05270 */
[----:B------:R-:W-:Y:S01]  /*0c00*/  IMAD R26, R3, 0x40, R26 ;  /* 0x00000040031a7824 */ /* 0x000fe200078e021a */
[----:B------:R-:W-:Y:S01]  /*0c10*/  IADD3 R23, PT, PT, R23, 0x40, RZ ;  /* 0x0000004017177810 */ /* 0x000fe20007ffe0ff */
[C---:B------:R-:W-:Y:S01]  /*0c20*/  IMAD R22, R3.reuse, 0x40, R22 ;  /* 0x0000004003167824 */ /* 0x040fe200078e0216 */
[C---:B------:R-:W-:Y:S02]  /*0c30*/  LEA R24, R3.reuse, R24, 0x6 ;  /* 0x0000001803187211 */ /* 0x040fe400078e30ff */
[----:B------:R-:W-:Y:S01]  /*0c40*/  LEA R20, R3, R20, 0x6 ;  /* 0x0000001403147211 */ /* 0x000fe200078e30ff */
[----:B--2---:R-:W-:Y:S04]  /*0c50*/  STS.64 [R18], R28 ;  /* 0x0000001c12007388 */ /* 0x004fe80000000a00 */
[----:B---3--:R-:W-:Y:S01]  /*0c60*/  STS.64 [R16], R12 ;  /* 0x0000000c10007388 */ /* 0x008fe20000000a00 */
[----:B------:R-:W-:Y:S06]  /*0c70*/  BAR.SYNC.DEFER_BLOCKING 0x0 ;  /* 0x0000000000007b1d */ /* 0x000fec0000010000 */
[----:B------:R-:W-:Y:S04]  /*0c80*/  LDS.64 R34, [R17] ;  /* 0x0000000011227984 */ /* 0x000fe80000000a00 */
[----:B------:R-:W0:Y:S04]  /*0c90*/  LDS.128 R12, [R19] ;  /* 0x00000000130c7984 */ /* 0x000e280000000c00 */
[----:B------:R-:W1:Y:S04]  /*0ca0*/  LDS.64 R30, [R17+0x80] ;  /* 0x00008000111e7984 */ /* 0x000e680000000a00 */
[----:B------:R-:W-:Y:S04]  /*0cb0*/  LDS.64 R32, [R17+0x100] ;  /* 0x0001000011207984 */ /* 0x000fe80000000a00 */
[----:B------:R-:W2:Y:S04]  /*0cc0*/  LDS.128 R8, [R19+0x10] ;  /* 0x0000100013087984 */ /* 0x000ea80000000c00 */
[----:B------:R-:W3:Y:S01]  /*0cd0*/  LDS.64 R28, [R17+0x180] ;  /* 0x00018000111c7984 */ /* 0x000ee20000000a00 */
[----:B0-----:R-:W-:-:S08]  /*0ce0*/  DFMA R34, R12, R34, R36 ;  /* 0x000000220c22722b */ /* 0x001fd00000000024 */
[----:B-1----:R-:W-:Y:S01]  /*0cf0*/  DFMA R34, R30, R14, R34 ;  /* 0x0000000e1e22722b */ /* 0x002fe20000000022 */
[----:B------:R-:W-:Y:S04]  /*0d00*/  LDS.64 R30, [R17+0x200] ;  /* 0x00020000111e7984 */ /* 0x000fe80000000a00 */
[----:B------:R-:W0:Y:S03]  /*0d10*/  LDS.128 R12, [R19+0x20] ;  /* 0x00002000130c7984 */ /* 0x000e260000000c00 */
[----:B--2---:R-:W-:Y:S01]  /*0d20*/  DFMA R34, R8, R32, R34 ;  /* 0x000000200822722b */ /* 0x004fe20000000022 */
[----:B------:R-:W1:Y:S07]  /*0d30*/  LDS.64 R32, [R17+0x280] ;  /* 0x0002800011207984 */ /* 0x000e6e0000000a00 */
[----:B---3--:R-:W-:Y:S01]  /*0d40*/  DFMA R34, R28, R10, R34 ;  /* 0x0000000a1c22722b */ /* 0x008fe20000000022 */
[----:B------:R-:W-:Y:S04]  /*0d50*/  LDS.64 R28, [R17+0x300] ;  /* 0x00030000111c7984 */ /* 0x000fe80000000a00 */
[----:B------:R-:W2:Y:S03]  /*0d60*/  LDS.128 R8, [R19+0x30] ;  /* 0x0000300013087984 */ /* 0x000ea60000000c00 */
[----:B0-----:R-:W-:Y:S01]  /*0d70*/  DFMA R34, R12, R30, R34 ;  /* 0x0000001e0c22722b */ /* 0x001fe20000000022 */
[----:B------:R-:W0:Y:S07]  /*0d80*/  LDS.64 R30, [R17+0x380] ;  /* 0x00038000111e7984 */ /* 0x000e2e0000000a00 */
[----:B-1----:R-:W-:Y:S01]  /*0d90*/  DFMA R34, R32, R14, R34 ;  /* 0x0000000e2022722b */ /* 0x002fe20000000022 */
[----:B------:R-:W-:Y:S04]  /*0da0*/  LDS.64 R32, [R17+0x400] ;  /* 0x0004000011207984 */ /* 0x000fe80000000a00 */
[----:B------:R-:W1:Y:S03]  /*0db0*/  LDS.128 R12, [R19+0x40] ;  /* 0x00004000130c7984 */ /* 0x000e660000000c00 */
[----:B--2---:R-:W-:Y:S01]  /*0dc0*/  DFMA R34, R8, R28, R34 ;  /* 0x0000001c0822722b */ /* 0x004fe20000000022 */
[----:B------:R-:W2:Y:S07]  /*0dd0*/  LDS.64 R28, [R17+0x480] ;  /* 0x00048000111c7984 */ /* 0x000eae0000000a00 */
[----:B0-----:R-:W-:Y:S01]  /*0de0*/  DFMA R34, R30, R10, R34 ;  /* 0x0000000a1e22722b */ /* 0x001fe20000000022 */
[----:B------:R-:W-:Y:S04]  /*0df0*/  LDS.64 R30, [R17+0x500] ;  /* 0x00050000111e7984 */ /* 0x000fe80000000a00 */
[----:B------:R-:W0:Y:S03]  /*0e00*/  LDS.128 R8, [R19+0x50] ;  /* 0x0000500013087984 */ /* 0x000e260000000c00 */
[----:B-1----:R-:W-:Y:S01]  /*0e10*/  DFMA R34, R12, R32, R34 ;  /* 0x000000200c22722b */ /* 0x002fe20000000022 */
[----:B------:R-:W1:Y:S07]  /*0e20*/  LDS.64 R32, [R17+0x580] ;  /* 0x0005800011207984 */ /* 0x000e6e0000000a00 */
[----:B--2---:R-:W-:Y:S01]  /*0e30*/  DFMA R34, R28, R14, R34 ;  /* 0x0000000e1c22722b */ /* 0x004fe20000000022 */
        /* <DEDUP_REMOVED lines=9> */
[----:B0-----:R-:W-:-:S08]  /*0ed0*/  DFMA R14, R30, R14, R28 ;  /* 0x0000000e1e0e722b */ /* 0x001fd0000000001c */
[----:B-1----:R-:W-:-:S08]  /*0ee0*/  DFMA R32, R8, R32, R14 ;  /* 0x000000200820722b */ /* 0x002fd0000000000e */
[----:B--2---:R-:W-:Y:S01]  /*0ef0*/  DFMA R32, R12, R10, R32 ;  /* 0x0000000a0c20722b */ /* 0x004fe20000000020 */
[----:B------:R-:W-:Y:S06]  /*0f00*/  BAR.SYNC.DEFER_BLOCKING 0x0 ;  /* 0x0000000000007b1d */ /* 0x000fec0000010000 */
[----:B------:R-:W-:Y:S05]  /*0f10*/  @P0 BRA `(.L_x_2) ;  /* 0xfffffff000e40947 */ /* 0x000fea000383ffff */
.L_x_1:
[----:B------:R-:W-:-:S13]  /*0f20*/  LOP3.LUT P0, R8, R25, 0x3, RZ, 0xc0, !PT ;  /* 0x0000000319087812 */ /* 0x000fda000780c0ff */
[----:B------:R-:W-:Y:S05]  /*0f30*/  @!P0 BRA `(.L_x_0) ;  /* 0x0000000800dc8947 */ /* 0x000fea0003800000 */
[----:B------:R-:W-:Y:S02]  /*0f40*/  ISETP.NE.AND P0, PT, R8, 0x1, PT ;  /* 0x000000010800780c */ /* 0x000fe40003f05270 */
[----:B------:R-:W-:-:S04]  /*0f50*/  LOP3.LUT R25, R25, 0x1, RZ, 0xc0, !PT ;  /* 0x0000000119197812 */ /* 0x000fc800078ec0ff */
[----:B------:R-:W-:-:S07]  /*0f60*/  ISETP.NE.U32.AND P1, PT, R25, 0x1, PT ;  /* 0x000000011900780c */ /* 0x000fce0003f25070 */
[----:B------:R-:W-:Y:S06]  /*0f70*/  @!P0 BRA `(.L_x_3) ;  /* 0x0000000400c88947 */ /* 0x000fec0003800000 */
[----:B------:R-:W0:Y:S01]  /*0f80*/  LDC R9, c[0x0][0x360] ;  /* 0x0000d800ff097b82 */ /* 0x000e220000000800 */
[----:B------:R-:W-:-:S07]  /*0f90*/  LEA R25, R5, R0, 0x4 ;  /* 0x0000000005197211 */ /* 0x000fce00078e20ff */
[----:B------:R-:W1:Y:S08]  /*0fa0*/  LDC.64 R26, c[0x0][0x380] ;  /* 0x0000e000ff1a7b82 */ /* 0x000e700000000a00 */
[----:B------:R-:W2:Y:S01]  /*0fb0*/  LDC.64 R28, c[0x0][0x388] ;  /* 0x0000e200ff1c7b82 */ /* 0x000ea20000000a00 */
[----:B0-----:R-:W-:Y:S02]  /*0fc0*/  IMAD R24, R9, UR7, R2 ;  /* 0x0000000709187c24 */ /* 0x001fe4000f8e0202 */
[----:B------:R-:W-:-:S02]  /*0fd0*/  IMAD R9, R5, 0x10, R4 ;  /* 0x0000001005097824 */ /* 0x000fc400078e0204 */
[----:B------:R-:W-:Y:S02]  /*0fe0*/  IMAD R11, R25, R3, R24 ;  /* 0x00000003190b7224 */ /* 0x000fe400078e0218 */
[----:B-1----:R-:W-:-:S05]  /*0ff0*/  IMAD.WIDE R26, R9, 0x8, R26 ;  /* 0x00000008091a7825 */ /* 0x002fca00078e021a */
[----:B------:R-:W3:Y:S01]  /*1000*/  LDG.E.64 R34, desc[UR8][R26.64] ;  /* 0x000000081a227981 */ /* 0x000ee2000c1e1b00 */
[----:B--2---:R-:W-:-:S05]  /*1010*/  IMAD.WIDE R8, R11, 0x8, R28 ;  /* 0x000000080b087825 */ /* 0x004fca00078e021c */
[----:B------:R-:W2:Y:S01]  /*1020*/  LDG.E.64 R36, desc[UR8][R8.64] ;  /* 0x0000000808247981 */ /* 0x000ea2000c1e1b00 */
[----:B------:R-:W0:Y:S01]  /*1030*/  S2UR UR5, SR_CgaCtaId ;  /* 0x00000000000579c3 */ /* 0x000e220000008800 */
[----:B------:R-:W-:Y:S02]  /*1040*/  UMOV UR4, 0x400 ;  /* 0x0000040000047882 */ /* 0x000fe40000000000 */
[----:B------:R-:W-:Y:S02]  /*1050*/  UIADD3 UR6, UPT, UPT, UR4, 0x800, URZ ;  /* 0x0000080004067890 */ /* 0x000fe4000fffe0ff */
[----:B0-----:R-:W-:Y:S02]  /*1060*/  ULEA UR4, UR5, UR4, 0x18 ;  /* 0x0000000405047291 */ /* 0x001fe4000f8ec0ff */
[----:B------:R-:W-:-:S04]  /*1070*/  ULEA UR6, UR5, UR6, 0x18 ;  /* 0x0000000605067291 */ /* 0x000fc8000f8ec0ff */
[----:B------:R-:W-:Y:S02]  /*1080*/  LEA R23, R0, UR4, 0x7 ;  /* 0x0000000400177c11 */ /* 0x000fe4000f8e38ff */
[C---:B------:R-:W-:Y:S02]  /*1090*/  LEA R21, R2.reuse, UR6, 0x3 ;  /* 0x0000000602157c11 */ /* 0x040fe4000f8e18ff */
[----:B------:R-:W-:Y:S02]  /*10a0*/  LEA R22, R2, R23, 0x3 ;  /* 0x0000001702167211 */ /* 0x000fe400078e18ff */
[----:B------:R-:W-:Y:S01]  /*10b0*/  LEA R20, R0, R21, 0x7 ;  /* 0x0000001500147211 */ /* 0x000fe200078e38ff */
[----:B------:R-:W-:-:S04]  /*10c0*/  VIADD R25, R25, 0x10 ;  /* 0x0000001019197836 */ /* 0x000fc80000000000 */
[----:B------:R-:W-:Y:S01]  /*10d0*/  IMAD R25, R25, R3, R24 ;  /* 0x0000000319197224 */ /* 0x000fe200078e0218 */
[----:B---3--:R-:W-:Y:S04]  /*10e0*/  STS.64 [R22], R34 ;  /* 0x0000002216007388 */ /* 0x008fe80000000a00 */
[----:B--2---:R-:W-:Y:S01]  /*10f0*/  STS.64 [R20], R36 ;  /* 0x0000002414007388 */ /* 0x004fe20000000a00 */
[----:B------:R-:W-:Y:S06]  /*1100*/  BAR.SYNC.DEFER_BLOCKING 0x0 ;  /* 0x0000000000007b1d */ /* 0x000fec0000010000 */
[----:B------:R-:W-:Y:S04]  /*1110*/  LDS.64 R18, [R21] ;  /* 0x0000000015127984 */ /* 0x000fe80000000a00 */
[----:B------:R-:W0:Y:S04]  /*1120*/  LDS.128 R12, [R23] ;  /* 0x00000000170c7984 */ /* 0x000e280000000c00 */
[----:B------:R-:W1:Y:S04]  /*1130*/  LDS.64 R30, [R21+0x80] ;  /* 0x00008000151e7984 */ /* 0x000e680000000a00 */
[----:B------:R-:W-:Y:S04]  /*1140*/  LDS.64 R16, [R21+0x100] ;  /* 0x0001000015107984 */ /* 0x000fe80000000a00 */
[----:B------:R-:W2:Y:S04]  /*1150*/  LDS.128 R8, [R23+0x10] ;  /* 0x0000100017087984 */ /* 0x000ea80000000c00 */
[----:B------:R-:W-:Y:S01]  /*1160*/  LDS.64 R34, [R21+0x700] ;  /* 0x0007000015227984 */ /* 0x000fe20000000a00 */
[----:B0-----:R-:W-:-:S03]  /*1170*/  DFMA R32, R12, R18, R32 ;  /* 0x000000120c20722b */ /* 0x001fc60000000020 */
[----:B------:R-:W0:Y:S05]  /*1180*/  LDS.64 R18, [R21+0x180] ;  /* 0x0001800015127984 */ /* 0x000e2a0000000a00 */
        /* <DEDUP_REMOVED lines=23> */
[----:B-1----:R-:W-:-:S02]  /*1300*/  DFMA R8, R8, R30, R32 ;  /* 0x0000001e0808722b */ /* 0x002fc40000000020 */
[----:B------:R-:W1:Y:S04]  /*1310*/  LDS.64 R32, [R21+0x680] ;  /* 0x0006800015207984 */ /* 0x000e680000000a00 */
[----:B------:R-:W-:Y:S02]  /*1320*/  LDS.64 R30, [R21+0x780] ;  /* 0x00078000151e7984 */ /* 0x000fe40000000a00 */
[----:B--2---:R-:W-:Y:S01]  /*1330*/  DFMA R8, R12, R10, R8 ;  /* 0x0000000a0c08722b */ /* 0x004fe20000000008 */
[----:B------:R-:W-:-:S07]  /*1340*/  IMAD.WIDE R36, R25, 0x8, R28 ;  /* 0x0000000819247825 */ /* 0x000fce00078e021c */
[----:B0-----:R-:W-:Y:S01]  /*1350*/  DFMA R16, R16, R14, R8 ;  /* 0x0000000e1010722b */ /* 0x001fe20000000008 */
[----:B------:R-:W0:Y:S01]  /*1360*/  LDS.128 R12, [R23+0x70] ;  /* 0x00007000170c7984 */ /* 0x000e220000000c00 */
[----:B------:R-:W-:Y:S06]  /*1370*/  BAR.SYNC.DEFER_BLOCKING 0x0 ;  /* 0x0000000000007b1d */ /* 0x000fec0000010000 */
[----:B------:R1:W2:Y:S04]  /*1380*/  LDG.E.64 R8, desc[UR8][R26.64+0x80] ;  /* 0x000080081a087981 */ /* 0x0002a8000c1e1b00 */
[----:B------:R-:W3:Y:S01]  /*1390*/  LDG.E.64 R36, desc[UR8][R36.64] ;  /* 0x0000000824247981 */ /* 0x000ee2000c1e1b00 */
[----:B-1----:R-:W-:-:S08]  /*13a0*/  DFMA R26, R32, R18, R16 ;  /* 0x00000012201a722b */ /* 0x002fd00000000010 */
[----:B0-----:R-:W-:-:S08]  /*13b0*/  DFMA R34, R12, R34, R26 ;  /* 0x000000220c22722b */ /* 0x001fd0000000001a */
[----:B------:R-:W-:Y:S01]  /*13c0*/  DFMA R34, R30, R14, R34 ;  /* 0x0000000e1e22722b */ /* 0x000fe20000000022 */
[----:B------:R-:W-:Y:S01]  /*13d0*/  IADD3 R5, PT, PT, R5, 0x2, RZ ;  /* 0x0000000205057810 */ /* 0x000fe20007ffe0ff */
        /* <DEDUP_REMOVED lines=8> */
[----:B------:R-:W3:Y:S04]  /*1460*/  LDS.64 R26, [R21+0x180] ;  /* 0x00018000151a7984 */ /* 0x000ee80000000a00 */
[----:B------:R-:W-:Y:S04]  /*1470*/  LDS.64 R30, [R21+0x200] ;  /* 0x00020000151e7984 */ /* 0x000fe80000000a00 */
[----:B------:R-:W4:Y:S01]  /*1480*/  LDS.128 R12, [R23+0x20] ;  /* 0x00002000170c7984 */ /* 0x000f220000000c00 */
[----:B0-----:R-:W-:-:S03]  /*1490*/  DFMA R34, R8, R24, R34 ;  /* 0x000000180822722b */ /* 0x001fc60000000022 */
[----:B------:R-:W0:Y:S05]  /*14a0*/  LDS.64 R24, [R21+0x280] ;  /* 0x0002800015187984 */ /* 0x000e2a0000000a00 */
[----:B-1----:R-:W-:Y:S01]  /*14b0*/  DFMA R34, R28, R10, R34 ;  /* 0x0000000a1c22722b */ /* 0x002fe20000000022 */
[----:B------:R-:W-:Y:S04]  /*14c0*/  LDS.64 R28, [R21+0x300] ;  /* 0x00030000151c7984 */ /* 0x000fe80000000a00 */
[----:B------:R-:W1:Y:S03]  /*14d0*/  LDS.128 R8, [R23+0x30] ;  /* 0x0000300017087984 */ /* 0x000e660000000c00 */
[----:B--2---:R-:W-:Y:S01]  /*14e0*/  DFMA R34, R16, R32, R34 ;  /* 0x000000201022722b */ /* 0x004fe20000000022 */
[----:B------:R-:W2:Y:S07]  /*14f0*/  LDS.64 R32, [R21+0x380] ;  /* 0x0003800015207984 */ /* 0x000eae0000000a00 */
[----:B---3--:R-:W-:Y:S01]  /*1500*/  DFMA R34, R26, R18, R34 ;  /* 0x000000121a22722b */ /* 0x008fe20000000022 */
[----:B------:R-:W-:Y:S04]  /*1510*/  LDS.64 R26, [R21+0x400] ;  /* 0x00040000151a7984 */ /* 0x000fe80000000a00 */
[----:B------:R-:W3:Y:S03]  /*1520*/  LDS.128 R16, [R23+0x40] ;  /* 0x0000400017107984 */ /* 0x000ee60000000c00 */
[----:B----4-:R-:W-:Y:S01]  /*1530*/  DFMA R34, R12, R30, R34 ;  /* 0x0000001e0c22722b */ /* 0x010fe20000000022 */
[----:B------:R-:W4:Y:S07]  /*1540*/  LDS.64 R30, [R21+0x480] ;  /* 0x00048000151e7984 */ /* 0x000f2e0000000a00 */
        /* <DEDUP_REMOVED lines=8> */
[----:B---3--:R-:W-:Y:S01]  /*15d0*/  DFMA R34, R16, R26, R34 ;  /* 0x0000001a1022722b */ /* 0x008fe20000000022 */
[----:B------:R-:W3:Y:S07]  /*15e0*/  LDS.64 R26, [R21+0x680] ;  /* 0x00068000151a7984 */ /* 0x000eee0000000a00 */
[----:B----4-:R-:W-:Y:S01]  /*15f0*/  DFMA R34, R30, R18, R34 ;  /* 0x000000121e22722b */ /* 0x010fe20000000022 */
[----:B------:R-:W-:Y:S04]  /*1600*/  LDS.64 R30, [R21+0x700] ;  /* 0x00070000151e7984 */ /* 0x000fe80000000a00 */
[----:B------:R-:W4:Y:S03]  /*1610*/  LDS.128 R16, [R23+0x70] ;  /* 0x0000700017107984 */ /* 0x000f260000000c00 */
[----:B0-----:R-:W-:Y:S01]  /*1620*/  DFMA R12, R12, R24, R34 ;  /* 0x000000180c0c722b */ /* 0x001fe20000000022 */
[----:B------:R-:W0:Y:S07]  /*1630*/  LDS.64 R24, [R21+0x780] ;  /* 0x0007800015187984 */ /* 0x000e2e0000000a00 */
[----:B-1----:R-:W-:-:S08]  /*1640*/  DFMA R12, R28, R14, R12 ;  /* 0x0000000e1c0c722b */ /* 0x002fd0000000000c */
[----:B--2---:R-:W-:-:S08]  /*1650*/  DFMA R8, R8, R32, R12 ;  /* 0x000000200808722b */ /* 0x004fd0000000000c */
[----:B---3--:R-:W-:-:S08]  /*1660*/  DFMA R8, R26, R10, R8 ;  /* 0x0000000a1a08722b */ /* 0x008fd00000000008 */
[----:B----4-:R-:W-:-:S08]  /*1670*/  DFMA R8, R16, R30, R8 ;  /* 0x0000001e1008722b */ /* 0x010fd00000000008 */
[----:B0-----:R-:W-:Y:S01]  /*1680*/  DFMA R32, R24, R18, R8 ;  /* 0x000000121820722b */ /* 0x001fe20000000008 */
[----:B------:R-:W-:Y:S10]  /*1690*/  BAR.SYNC.DEFER_BLOCKING 0x0 ;  /* 0x0000000000007b1d */ /* 0x000ff40000010000 */
.L_x_3:
[----:B------:R-:W-:Y:S05]  /*16a0*/  @P1 BRA `(.L_x_0) ;  /* 0x0000000400001947 */ /* 0x000fea0003800000 */
[----:B------:R-:W0:Y:S01]  /*16b0*/  LDC R13, c[0x0][0x360] ;  /* 0x0000d800ff0d7b82 */ /* 0x000e220000000800 */
[C---:B------:R-:W-:Y:S01]  /*16c0*/  LEA R12, R5.reuse, R0, 0x4 ;  /* 0x00000000050c7211 */ /* 0x040fe200078e20ff */
[----:B------:R-:W-:-:S06]  /*16d0*/  IMAD R5, R5, 0x10, R4 ;  /* 0x0000001005057824 */ /* 0x000fcc00078e0204 */
[----:B------:R-:W1:Y:S08]  /*16e0*/  LDC.64 R8, c[0x0][0x380] ;  /* 0x0000e000ff087b82 */ /* 0x000e700000000a00 */
[----:B------:R-:W2:Y:S01]  /*16f0*/  LDC.64 R10, c[0x0][0x388] ;  /* 0x0000e200ff0a7b82 */ /* 0x000ea20000000a00 */
[----:B0-----:R-:W-:-:S04]  /*1700*/  IMAD R13, R13, UR7, R2 ;  /* 0x000000070d0d7c24 */ /* 0x001fc8000f8e0202 */
        /* <DEDUP_REMOVED lines=13> */
[----:B------:R-:W-:-:S03]  /*17e0*/  LEA R0, R0, R5, 0x7 ;  /* 0x0000000500007211 */ /* 0x000fc600078e38ff */
        /* <DEDUP_REMOVED lines=10> */
[----:B------:R-:W4:Y:S04]  /*1890*/  LDS.128 R16, [R21+0x20] ;  /* 0x0000200015107984 */ /* 0x000f280000000c00 */
[----:B------:R-:W5:Y:S01]  /*18a0*/  LDS.64 R30, [R5+0x280] ;  /* 0x00028000051e7984 */ /* 0x000f620000000a00 */
        /* <DEDUP_REMOVED lines=9> */
[----:B----4-:R-:W-:Y:S01]  /*1940*/  DFMA R16, R16, R22, R32 ;  /* 0x000000161010722b */ /* 0x010fe20000000020 */
[----:B------:R-:W3:Y:S07]  /*1950*/  LDS.64 R22, [R5+0x480] ;  /* 0x0004800005167984 */ /* 0x000eee0000000a00 */
[----:B-----5:R-:W-:Y:S01]  /*1960*/  DFMA R32, R30, R18, R16 ;  /* 0x000000121e20722b */ /* 0x020fe20000000010 */
[----:B------:R-:W-:Y:S04]  /*1970*/  LDS.64 R30, [R5+0x500] ;  /* 0x00050000051e7984 */ /* 0x000fe80000000a00 */
[----:B------:R-:W4:Y:S03]  /*1980*/  LDS.128 R16, [R21+0x50] ;  /* 0x0000500015107984 */ /* 0x000f260000000c00 */
[----:B0-----:R-:W-:Y:S01]  /*1990*/  DFMA R8, R8, R24, R32 ;  /* 0x000000180808722b */ /* 0x001fe20000000020 */
[----:B------:R-:W0:Y:S07]  /*19a0*/  LDS.64 R24, [R5+0x580] ;  /* 0x0005800005187984 */ /* 0x000e2e0000000a00 */
        /* <DEDUP_REMOVED lines=8> */
[----:B----4-:R-:W-:-:S02]  /*1a30*/  DFMA R16, R16, R30, R32 ;  /* 0x0000001e1010722b */ /* 0x010fc40000000020 */
[----:B------:R-:W4:Y:S06]  /*1a40*/  LDS.64 R32, [R5+0x780] ;  /* 0x0007800005207984 */ /* 0x000f2c0000000a00 */
[----:B0-----:R-:W-:-:S08]  /*1a50*/  DFMA R16, R24, R18, R16 ;  /* 0x000000121810722b */ /* 0x001fd00000000010 */
[----:B-1----:R-:W-:-:S08]  /*1a60*/  DFMA R8, R8, R28, R16 ;  /* 0x0000001c0808722b */ /* 0x002fd00000000010 */
[----:B--2---:R-:W-:-:S08]  /*1a70*/  DFMA R8, R26, R10, R8 ;  /* 0x0000000a1a08722b */ /* 0x004fd00000000008 */
[----:B---3--:R-:W-:-:S08]  /*1a80*/  DFMA R8, R12, R22, R8 ;  /* 0x000000160c08722b */ /* 0x008fd00000000008 */
[----:B----4-:R-:W-:Y:S01]  /*1a90*/  DFMA R32, R32, R14, R8 ;  /* 0x0000000e2020722b */ /* 0x010fe20000000008 */
[----:B------:R-:W-:Y:S10]  /*1aa0*/  BAR.SYNC.DEFER_BLOCKING 0x0 ;  /* 0x0000000000007b1d */ /* 0x000ff40000010000 */
.L_x_0:
[----:B------:R-:W0:Y:S01]  /*1ab0*/  LDC.64 R4, c[0x0][0x390] ;  /* 0x0000e400ff047b82 */ /* 0x000e220000000a00 */
[----:B------:R-:W-:-:S04]  /*1ac0*/  IMAD R3, R7, R3, R6 ;  /* 0x0000000307037224 */ /* 0x000fc800078e0206 */
[----:B0-----:R-:W-:-:S05]  /*1ad0*/  IMAD.WIDE R2, R3, 0x8, R4 ;  /* 0x0000000803027825 */ /* 0x001fca00078e0204 */
[----:B------:R-:W-:Y:S01]  /*1ae0*/  STG.E.64 desc[UR8][R2.64], R32 ;  /* 0x0000002002007986 */ /* 0x000fe2000c101b08 */
[----:B------:R-:W-:Y:S05]  /*1af0*/  EXIT ;  /* 0x000000000000794d */ /* 0x000fea0003800000 */
.L_x_4:
[----:B------:R-:W-:-:S00]  /*1b00*/  BRA `(.L_x_4) ;  /* 0xfffffffc00fc7947 */ /* 0x000fc0000383ffff */
[----:B------:R-:W-:-:S00]  /*1b10*/  NOP ;  /* 0x0000000000007918 */ /* 0x000fc00000000000 */
        /* <DEDUP_REMOVED lines=14> */
.L_x_5:


//--------------------- .nv.shared._Z6matmulPdS_S_i --------------------------
	.section	.nv.shared._Z6matmulPdS_S_i,"aw",@nobits
	.sectionflags	@""
	.align	8
.nv.shared._Z6matmulPdS_S_i:
	.zero		5120


//--------------------- .nv.shared.reserved.0     --------------------------
	.section	.nv.shared.reserved.0,"aw",@nobits
	.weak		__nv_reservedSMEM_offset_0_alias
	.size		__nv_reservedSMEM_offset_0_alias, 0, 64
	.other		__nv_reservedSMEM_offset_0_alias,@"STO_CUDA_RESERVED_SHARED STV_DEFAULT"
__nv_reservedSMEM_offset_0_alias:
	.zero		0
	.zero		64


//--------------------- .nv.constant0._Z6matmulPdS_S_i --------------------------
	.section	.nv.constant0._Z6matmulPdS_S_i,"a",@progbits
	.sectionflags	@""
	.align	4
.nv.constant0._Z6matmulPdS_S_i:
	.zero		924


//--------------------- SYMBOLS --------------------------

	.type		.nv.reservedSmem.offset0,@object
	.size		.nv.reservedSmem.offset0,0x4
	.type		.nv.reservedSmem.cap,@object
	.size		.nv.reservedSmem.cap,0x4
